	.headerflags	@"EF_CUDA_TEXMODE_UNIFIED EF_CUDA_64BIT_ADDRESS EF_CUDA_ACCELERATORS EF_CUDA_SM90 EF_CUDA_VIRTUAL_SM(EF_CUDA_SM90)"
	.elftype	@"ET_EXEC"


//--------------------- .nv.info                  --------------------------
	.section	.nv.info,"",@"SHT_CUDA_INFO"
	.align	4


	//----- nvinfo : EIATTR_REGCOUNT
	.align		4
        /*0000*/ 	.byte	0x04, 0x2f
        /*0002*/ 	.short	(.L_1 - .L_0)
	.align		4
.L_0:
        /*0004*/ 	.word	index@(triton_poi_fused_convolution_14)
        /*0008*/ 	.word	0x00000015


	//----- nvinfo : EIATTR_MIN_STACK_SIZE
	.align		4
.L_1:
        /*000c*/ 	.byte	0x04, 0x12
        /*000e*/ 	.short	(.L_3 - .L_2)
	.align		4
.L_2:
        /*0010*/ 	.word	index@(triton_poi_fused_convolution_14)
        /*0014*/ 	.word	0x00000000


	//----- nvinfo : EIATTR_FRAME_SIZE
	.align		4
.L_3:
        /*0018*/ 	.byte	0x04, 0x11
        /*001a*/ 	.short	(.L_5 - .L_4)
	.align		4
.L_4:
        /*001c*/ 	.word	index@(triton_poi_fused_convolution_14)
        /*0020*/ 	.word	0x00000000


	//----- nvinfo : EIATTR_MIN_STACK_SIZE
	.align		4
.L_5:
        /*0024*/ 	.byte	0x04, 0x12
        /*0026*/ 	.short	(.L_7 - .L_6)
	.align		4
.L_6:
        /*0028*/ 	.word	index@(triton_poi_fused_convolution_14)
        /*002c*/ 	.word	0x00000000
.L_7:


//--------------------- .nv.info.triton_poi_fused_convolution_14 --------------------------
	.section	.nv.info.triton_poi_fused_convolution_14,"",@"SHT_CUDA_INFO"
	.sectionflags	@""
	.align	4


	//----- nvinfo : EIATTR_CUDA_API_VERSION
	.align		4
        /*0000*/ 	.byte	0x04, 0x37
        /*0002*/ 	.short	(.L_9 - .L_8)
.L_8:
        /*0004*/ 	.word	0x0000007c


	//----- nvinfo : EIATTR_KPARAM_INFO
	.align		4
.L_9:
        /*0008*/ 	.byte	0x04, 0x17
        /*000a*/ 	.short	(.L_11 - .L_10)
.L_10:
        /*000c*/ 	.word	0x00000000
        /*0010*/ 	.short	0x0004
        /*0012*/ 	.short	0x001c
        /*0014*/ 	.byte	0x00, 0xf0, 0x11, 0x00


	//----- nvinfo : EIATTR_KPARAM_INFO
	.align		4
.L_11:
        /*0018*/ 	.byte	0x04, 0x17
        /*001a*/ 	.short	(.L_13 - .L_12)
.L_12:
        /*001c*/ 	.word	0x00000000
        /*0020*/ 	.short	0x0003
        /*0022*/ 	.short	0x0018
        /*0024*/ 	.byte	0x00, 0xf0, 0x11, 0x00


	//----- nvinfo : EIATTR_KPARAM_INFO
	.align		4
.L_13:
        /*0028*/ 	.byte	0x04, 0x17
        /*002a*/ 	.short	(.L_15 - .L_14)
.L_14:
        /*002c*/ 	.word	0x00000000
        /*0030*/ 	.short	0x0002
        /*0032*/ 	.short	0x0010
        /*0034*/ 	.byte	0x00, 0xf4, 0x21, 0x00


	//----- nvinfo : EIATTR_KPARAM_INFO
	.align		4
.L_15:
        /*0038*/ 	.byte	0x04, 0x17
        /*003a*/ 	.short	(.L_17 - .L_16)
.L_16:
        /*003c*/ 	.word	0x00000000
        /*0040*/ 	.short	0x0001
        /*0042*/ 	.short	0x0008
        /*0044*/ 	.byte	0x00, 0xf4, 0x21, 0x00


	//----- nvinfo : EIATTR_KPARAM_INFO
	.align		4
.L_17:
        /*0048*/ 	.byte	0x04, 0x17
        /*004a*/ 	.short	(.L_19 - .L_18)
.L_18:
        /*004c*/ 	.word	0x00000000
        /*0050*/ 	.short	0x0000
        /*0052*/ 	.short	0x0000
        /*0054*/ 	.byte	0x00, 0xf4, 0x21, 0x00


	//----- nvinfo : EIATTR_SPARSE_MMA_MASK
	.align		4
.L_19:
        /*0058*/ 	.byte	0x03, 0x50
        /*005a*/ 	.short	0x0000


	//----- nvinfo : EIATTR_MAXREG_COUNT
	.align		4
        /*005c*/ 	.byte	0x03, 0x1b
        /*005e*/ 	.short	0x00ff


	//----- nvinfo : EIATTR_EXIT_INSTR_OFFSETS
	.align		4
        /*0060*/ 	.byte	0x04, 0x1c
        /*0062*/ 	.short	(.L_21 - .L_20)


	//   ....[0]....
.L_20:
        /*0064*/ 	.word	0x000003d0


	//   ....[1]....
        /*0068*/ 	.word	0x000003f0


	//----- nvinfo : EIATTR_REQNTID
	.align		4
.L_21:
        /*006c*/ 	.byte	0x04, 0x10
        /*006e*/ 	.short	(.L_23 - .L_22)
.L_22:
        /*0070*/ 	.word	0x00000080
        /*0074*/ 	.word	0x00000001
        /*0078*/ 	.word	0x00000001


	//----- nvinfo : EIATTR_CBANK_PARAM_SIZE
	.align		4
.L_23:
        /*007c*/ 	.byte	0x03, 0x19
        /*007e*/ 	.short	0x0020


	//----- nvinfo : EIATTR_PARAM_CBANK
	.align		4
        /*0080*/ 	.byte	0x04, 0x0a
        /*0082*/ 	.short	(.L_25 - .L_24)
	.align		4
.L_24:
        /*0084*/ 	.word	index@(.nv.constant0.triton_poi_fused_convolution_14)
        /*0088*/ 	.short	0x0210
        /*008a*/ 	.short	0x0020


	//----- nvinfo : EIATTR_SW_WAR
	.align		4
.L_25:
        /*008c*/ 	.byte	0x04, 0x36
        /*008e*/ 	.short	(.L_27 - .L_26)
.L_26:
        /*0090*/ 	.word	0x00000008
.L_27:


//--------------------- .nv.callgraph             --------------------------
	.section	.nv.callgraph,"",@"SHT_CUDA_CALLGRAPH"
	.align	4
	.sectionentsize	8
	.align		4
        /*0000*/ 	.word	0x00000000
	.align		4
        /*0004*/ 	.word	0xffffffff
	.align		4
        /*0008*/ 	.word	0x00000000
	.align		4
        /*000c*/ 	.word	0xfffffffe
	.align		4
        /*0010*/ 	.word	0x00000000
	.align		4
        /*0014*/ 	.word	0xfffffffd
	.align		4
        /*0018*/ 	.word	0x00000000
	.align		4
        /*001c*/ 	.word	0xfffffffc


//--------------------- .text.triton_poi_fused_convolution_14 --------------------------
	.section	.text.triton_poi_fused_convolution_14,"ax",@progbits
	.sectionflags	@"SHF_BARRIERS=1"
	.align	128
        .global         triton_poi_fused_convolution_14
        .type           triton_poi_fused_convolution_14,@function
        .size           triton_poi_fused_convolution_14,(.L_x_1 - triton_poi_fused_convolution_14)
        .other          triton_poi_fused_convolution_14,@"STO_CUDA_ENTRY STV_DEFAULT"
triton_poi_fused_convolution_14:
.text.triton_poi_fused_convolution_14:
[----:B------:R-:W0:Y:S02]  /*0000*/  LDC R1, c[0x0][0x28] ;  /* 0x00000a00ff017b82 */ /* 0x000e240000000800 */
[----:B------:R-:W1:Y:S01]  /*0010*/  S2R R15, SR_TID.X ;  /* 0x00000000000f7919 */ /* 0x000e620000002100 */
[----:B------:R-:W2:Y:S01]  /*0020*/  LDC.64 R2, c[0x0][0x210] ;  /* 0x00008400ff027b82 */ /* 0x000ea20000000a00 */
[----:B------:R-:W-:Y:S01]  /*0030*/  ULDC.64 UR6, c[0x0][0x208] ;  /* 0x0000820000067ab9 */ /* 0x000fe20000000a00 */
[----:B------:R-:W3:Y:S01]  /*0040*/  S2R R10, SR_CTAID.Y ;  /* 0x00000000000a7919 */ /* 0x000ee20000002600 */
[----:B------:R-:W4:Y:S01]  /*0050*/  S2R R14, SR_CTAID.X ;  /* 0x00000000000e7919 */ /* 0x000f220000002500 */
[----:B-1----:R-:W-:Y:S01]  /*0060*/  IMAD.SHL.U32 R4, R15, 0x4, RZ ;  /* 0x000000040f047824 */ /* 0x002fe200078e00ff */
[----:B------:R-:W-:Y:S01]  /*0070*/  SHF.R.U32.HI R9, RZ, 0x6, R15 ;  /* 0x00000006ff097819 */ /* 0x000fe2000001160f */
[----:B---3--:R-:W-:-:S03]  /*0080*/  IMAD.SHL.U32 R0, R10, 0x2, RZ ;  /* 0x000000020a007824 */ /* 0x008fc600078e00ff */
[----:B------:R-:W-:Y:S02]  /*0090*/  LOP3.LUT R5, R4, 0xfc, RZ, 0xc0, !PT ;  /* 0x000000fc04057812 */ /* 0x000fe400078ec0ff */
[----:B------:R-:W-:Y:S02]  /*00a0*/  SGXT.U32 R9, R9, 0x1 ;  /* 0x000000010909781a */ /* 0x000fe40000000000 */
[----:B----4-:R-:W-:Y:S02]  /*00b0*/  PRMT R5, R5, 0x6540, R14 ;  /* 0x0000654005057816 */ /* 0x010fe4000000000e */
[----:B------:R-:W-:-:S04]  /*00c0*/  LOP3.LUT R4, R0, R9, RZ, 0xfc, !PT ;  /* 0x0000000900047212 */ /* 0x000fc800078efcff */
[C---:B------:R-:W-:Y:S01]  /*00d0*/  VIMNMX R6, R4.reuse, R5, !PT ;  /* 0x0000000504067248 */ /* 0x040fe20007fe0100 */
[----:B------:R-:W-:-:S03]  /*00e0*/  IMAD R5, R4, 0x100, R5 ;  /* 0x0000010004057824 */ /* 0x000fc600078e0205 */
[----:B------:R-:W-:Y:S01]  /*00f0*/  ISETP.GE.AND P0, PT, R6, 0x100, PT ;  /* 0x000001000600780c */ /* 0x000fe20003f06270 */
[----:B--2---:R-:W-:Y:S01]  /*0100*/  IMAD.WIDE R2, R5, 0x4, R2 ;  /* 0x0000000405027825 */ /* 0x004fe200078e0202 */
[----:B------:R-:W-:Y:S02]  /*0110*/  CS2R R4, SRZ ;  /* 0x0000000000047805 */ /* 0x000fe4000001ff00 */
[----:B------:R-:W-:-:S09]  /*0120*/  CS2R R6, SRZ ;  /* 0x0000000000067805 */ /* 0x000fd2000001ff00 */
[----:B------:R-:W2:Y:S01]  /*0130*/  @!P0 LDG.E.128 R4, desc[UR6][R2.64] ;  /* 0x0000000602048981 */ /* 0x000ea2000c1e1d00 */
[----:B------:R-:W1:Y:S01]  /*0140*/  S2UR UR5, SR_CgaCtaId ;  /* 0x00000000000579c3 */ /* 0x000e620000008800 */
[C---:B------:R-:W-:Y:S01]  /*0150*/  IMAD.SHL.U32 R8, R15.reuse, 0x8, RZ ;  /* 0x000000080f087824 */ /* 0x040fe200078e00ff */
[----:B------:R-:W-:Y:S01]  /*0160*/  UMOV UR4, 0x400 ;  /* 0x0000040000047882 */ /* 0x000fe20000000000 */
[----:B------:R-:W-:Y:S02]  /*0170*/  SHF.R.S32.HI R17, RZ, 0x1e, R10 ;  /* 0x0000001eff117819 */ /* 0x000fe4000001140a */
[----:B------:R-:W-:Y:S02]  /*0180*/  LOP3.LUT R15, R15, 0x7f, RZ, 0xc0, !PT ;  /* 0x0000007f0f0f7812 */ /* 0x000fe400078ec0ff */
[----:B------:R-:W-:Y:S02]  /*0190*/  LOP3.LUT R11, R8, 0x1f8, RZ, 0xc0, !PT ;  /* 0x000001f8080b7812 */ /* 0x000fe400078ec0ff */
[----:B------:R-:W-:-:S02]  /*01a0*/  LOP3.LUT R9, R9, 0x1f8, R8, 0xf8, !PT ;  /* 0x000001f809097812 */ /* 0x000fc400078ef808 */
[----:B------:R-:W-:Y:S02]  /*01b0*/  LOP3.LUT R8, R8, 0x3f8, RZ, 0xc0, !PT ;  /* 0x000003f808087812 */ /* 0x000fe400078ec0ff */
[----:B------:R-:W-:Y:S02]  /*01c0*/  SGXT R17, R17, 0x1 ;  /* 0x000000011111781a */ /* 0x000fe40000000200 */
[----:B------:R-:W-:Y:S02]  /*01d0*/  PRMT R15, R15, 0x6540, R14 ;  /* 0x000065400f0f7816 */ /* 0x000fe4000000000e */
[----:B------:R-:W-:Y:S02]  /*01e0*/  LEA.HI R17, R17, R0, RZ, 0x6 ;  /* 0x0000000011117211 */ /* 0x000fe400078f30ff */
[----:B------:R-:W-:-:S04]  /*01f0*/  ISETP.GE.AND P0, PT, R0, 0x100, PT ;  /* 0x000001000000780c */ /* 0x000fc80003f06270 */
[----:B------:R-:W-:Y:S01]  /*0200*/  ISETP.LT.AND P1, PT, R15, 0x100, !P0 ;  /* 0x000001000f00780c */ /* 0x000fe20004721270 */
[----:B-1----:R-:W-:-:S06]  /*0210*/  UPRMT UR4, UR5, 0x654, UR4 ;  /* 0x0000065405047896 */ /* 0x002fcc0008000004 */
[----:B------:R-:W-:Y:S02]  /*0220*/  LEA R12, R11, UR4, 0x2 ;  /* 0x000000040b0c7c11 */ /* 0x000fe4000f8e10ff */
[----:B------:R-:W-:Y:S01]  /*0230*/  IADD3 R18, R8, UR4, R8 ;  /* 0x0000000408127c10 */ /* 0x000fe2000fffe008 */
[----:B------:R-:W1:Y:S02]  /*0240*/  LDC.64 R10, c[0x0][0x220] ;  /* 0x00008800ff0a7b82 */ /* 0x000e640000000a00 */
[----:B------:R-:W-:-:S06]  /*0250*/  IMAD R16, R9, 0x4, R12 ;  /* 0x0000000409107824 */ /* 0x000fcc00078e020c */
[----:B------:R-:W3:Y:S01]  /*0260*/  LDC.64 R12, c[0x0][0x218] ;  /* 0x00008600ff0c7b82 */ /* 0x000ee20000000a00 */
[----:B--2---:R2:W-:Y:S04]  /*0270*/  STS [R16], R4 ;  /* 0x0000000410007388 */ /* 0x0045e80000000800 */
[----:B------:R4:W-:Y:S04]  /*0280*/  STS [R16+0x10], R5 ;  /* 0x0000100510007388 */ /* 0x0009e80000000800 */
[----:B------:R-:W-:Y:S01]  /*0290*/  STS [R16+0x20], R6 ;  /* 0x0000200610007388 */ /* 0x000fe20000000800 */
[C---:B--2---:R-:W-:Y:S01]  /*02a0*/  IMAD.SHL.U32 R4, R17.reuse, 0x100, RZ ;  /* 0x0000010011047824 */ /* 0x044fe200078e00ff */
[----:B------:R-:W-:-:S02]  /*02b0*/  LOP3.LUT R17, R17, 0xffffffc0, RZ, 0xc0, !PT ;  /* 0xffffffc011117812 */ /* 0x000fc400078ec0ff */
[----:B------:R2:W-:Y:S02]  /*02c0*/  STS [R16+0x30], R7 ;  /* 0x0000300710007388 */ /* 0x0005e40000000800 */
[----:B----4-:R-:W-:Y:S01]  /*02d0*/  LOP3.LUT R5, R4, 0xffffc000, RZ, 0xc0, !PT ;  /* 0xffffc00004057812 */ /* 0x010fe200078ec0ff */
[----:B------:R-:W-:Y:S01]  /*02e0*/  BAR.SYNC.DEFER_BLOCKING 0x0 ;  /* 0x0000000000007b1d */ /* 0x000fe20000010000 */
[----:B------:R-:W-:Y:S02]  /*02f0*/  LOP3.LUT R4, R15, 0x80, RZ, 0xfc, !PT ;  /* 0x000000800f047812 */ /* 0x000fe400078efcff */
[----:B------:R-:W-:Y:S02]  /*0300*/  IADD3 R5, R5, R0, -R17 ;  /* 0x0000000005057210 */ /* 0x000fe40007ffe811 */
[----:B------:R-:W-:-:S03]  /*0310*/  ISETP.LT.AND P0, PT, R4, 0x100, !P0 ;  /* 0x000001000400780c */ /* 0x000fc60004701270 */
[--C-:B--2---:R-:W-:Y:S02]  /*0320*/  IMAD R7, R15, 0x40, R5.reuse ;  /* 0x000000400f077824 */ /* 0x104fe400078e0205 */
[----:B------:R-:W-:Y:S02]  /*0330*/  IMAD R15, R4, 0x40, R5 ;  /* 0x00000040040f7824 */ /* 0x000fe400078e0205 */
[----:B---3--:R-:W-:-:S04]  /*0340*/  IMAD.WIDE R4, R7, 0x4, R12 ;  /* 0x0000000407047825 */ /* 0x008fc800078e020c */
[----:B------:R-:W-:-:S04]  /*0350*/  IMAD.WIDE R12, R15, 0x4, R12 ;  /* 0x000000040f0c7825 */ /* 0x000fc800078e020c */
[--C-:B-1----:R-:W-:Y:S01]  /*0360*/  IMAD.WIDE R6, R7, 0x4, R10.reuse ;  /* 0x0000000407067825 */ /* 0x102fe200078e020a */
[----:B------:R-:W1:Y:S03]  /*0370*/  LDS.64 R8, [R18] ;  /* 0x0000000012087984 */ /* 0x000e660000000a00 */
[----:B------:R-:W-:Y:S01]  /*0380*/  IMAD.WIDE R10, R15, 0x4, R10 ;  /* 0x000000040f0a7825 */ /* 0x000fe200078e020a */
[----:B------:R-:W2:Y:S04]  /*0390*/  LDS.64 R2, [R18+0x800] ;  /* 0x0008000012027984 */ /* 0x000ea80000000a00 */
[----:B-1----:R1:W-:Y:S04]  /*03a0*/  @P1 STG.E.64 desc[UR6][R4.64], R8 ;  /* 0x0000000804001986 */ /* 0x0023e8000c101b06 */
[----:B--2---:R1:W-:Y:S04]  /*03b0*/  @P0 STG.E.64 desc[UR6][R12.64], R2 ;  /* 0x000000020c000986 */ /* 0x0043e8000c101b06 */
[----:B------:R1:W-:Y:S01]  /*03c0*/  @P1 STG.E.64 desc[UR6][R6.64], R8 ;  /* 0x0000000806001986 */ /* 0x0003e2000c101b06 */
[----:B------:R-:W-:Y:S05]  /*03d0*/  @!P0 EXIT ;  /* 0x000000000000894d */ /* 0x000fea0003800000 */
[----:B------:R-:W-:Y:S01]  /*03e0*/  STG.E.64 desc[UR6][R10.64], R2 ;  /* 0x000000020a007986 */ /* 0x000fe2000c101b06 */
[----:B------:R-:W-:Y:S05]  /*03f0*/  EXIT ;  /* 0x000000000000794d */ /* 0x000fea0003800000 */
.L_x_0:
[----:B------:R-:W-:-:S00]  /*0400*/  BRA `(.L_x_0) ;  /* 0xfffffffc00fc7947 */ /* 0x000fc0000383ffff */
[----:B------:R-:W-:-:S00]  /*0410*/  NOP ;  /* 0x0000000000007918 */ /* 0x000fc00000000000 */
        /* <DEDUP_REMOVED lines=14> */
.L_x_1:


//--------------------- .nv.shared.triton_poi_fused_convolution_14 --------------------------
	.section	.nv.shared.triton_poi_fused_convolution_14,"aw",@nobits
	.sectionflags	@""
	.align	16
	.zero		1024


//--------------------- .nv.constant0.triton_poi_fused_convolution_14 --------------------------
	.section	.nv.constant0.triton_poi_fused_convolution_14,"a",@progbits
	.sectionflags	@""
	.align	4
.nv.constant0.triton_poi_fused_convolution_14:
	.zero		560
